//
// Generated by NVIDIA NVVM Compiler
//
// Compiler Build ID: CL-36424714
// Cuda compilation tools, release 13.0, V13.0.88
// Based on NVVM 20.0.0
//

.version 9.0
.target sm_100
.address_size 64

	// .globl	_Z5hellov
.extern .func  (.param .b32 func_retval0) vprintf
(
	.param .b64 vprintf_param_0,
	.param .b64 vprintf_param_1
)
;
.global .align 1 .b8 $str[7] = {72, 101, 108, 108, 111, 10};

.visible .entry _Z5hellov()
{
	.reg .b32 	%r<3>;
	.reg .b64 	%rd<3>;

	mov.u64 	%rd1, $str;
	cvta.global.u64 	%rd2, %rd1;
	{ // callseq 0, 0
	.param .b64 param0;
	st.param.b64 	[param0], %rd2;
	.param .b64 param1;
	st.param.b64 	[param1], 0;
	.param .b32 retval0;
	call.uni (retval0), 
	vprintf, 
	(
	param0, 
	param1
	);
	ld.param.b32 	%r1, [retval0];
	} // callseq 0
	ret;

}


// ===== COMPILED SASS (sm_100) =====

	.target	sm_100

	.elftype	@"ET_EXEC"


//--------------------- .note.nv.tkinfo           --------------------------
	.section	.note.nv.tkinfo,"",@"SHT_NOTE"
	.sectionflags	@"SHF_NOTE_NV_TKINFO"
	.tkinfo
        /*0018*/ 	.word	0x00000002
        /*0030*/ 	.string	""
        /*0030*/ 	.string	"ptxas"
        /*0030*/ 	.string	"Cuda compilation tools, release 13.0, V13.0.88"
        /*0030*/ 	.string	"Build cuda_13.0.r13.0/compiler.36424714_0"
        /*0030*/ 	.string	"-arch sm_100 -m 64 "



//--------------------- .note.nv.cuinfo           --------------------------
	.section	.note.nv.cuinfo,"",@"SHT_NOTE"
	.sectionflags	@"SHF_NOTE_NV_CUINFO"
        /*0018*/ 	.short	0x0002
        /*001a*/ 	.short	0x0064
        /*001c*/ 	.short	0x0082
	.zero		2


//--------------------- .nv.info                  --------------------------
	.section	.nv.info,"",@"SHT_CUDA_INFO"
	.align	4


	//----- nvinfo : EIATTR_REGCOUNT
	.align		4
        /*0000*/ 	.byte	0x04, 0x2f
        /*0002*/ 	.short	(.L_2 - .L_1)
	.align		4
.L_1:
        /*0004*/ 	.word	index@(_Z5hellov)
        /*0008*/ 	.word	0x00000018


	//----- nvinfo : EIATTR_FRAME_SIZE
	.align		4
.L_2:
        /*000c*/ 	.byte	0x04, 0x11
        /*000e*/ 	.short	(.L_4 - .L_3)
	.align		4
.L_3:
        /*0010*/ 	.word	index@(_Z5hellov)
        /*0014*/ 	.word	0x00000000


	//----- nvinfo : EIATTR_MIN_STACK_SIZE
	.align		4
.L_4:
        /*0018*/ 	.byte	0x04, 0x12
        /*001a*/ 	.short	(.L_6 - .L_5)
	.align		4
.L_5:
        /*001c*/ 	.word	index@(_Z5hellov)
        /*0020*/ 	.word	0x00000000
.L_6:


//--------------------- .nv.compat                --------------------------
	.section	.nv.compat,"",@"SHT_CUDA_COMPAT_INFO"
	.align	4
        /*0000*/ 	.byte	0x02, 0x09, 0x00, 0x00, 0x02, 0x02, 0x01, 0x00, 0x02, 0x05, 0x05, 0x00, 0x03, 0x07, 0x01, 0x01
        /*0010*/ 	.byte	0x02, 0x03, 0x00, 0x00, 0x02, 0x06, 0x01, 0x00, 0x04, 0x0b, 0x08, 0x00, 0x09, 0x00, 0x00, 0x00
        /*0020*/ 	.byte	0x00, 0x00, 0x00, 0x00


//--------------------- .nv.info._Z5hellov        --------------------------
	.section	.nv.info._Z5hellov,"",@"SHT_CUDA_INFO"
	.sectionflags	@""
	.align	4


	//----- nvinfo : EIATTR_CUDA_API_VERSION
	.align		4
        /*0000*/ 	.byte	0x04, 0x37
        /*0002*/ 	.short	(.L_8 - .L_7)
.L_7:
        /*0004*/ 	.word	0x00000082


	//----- nvinfo : EIATTR_SPARSE_MMA_MASK
	.align		4
.L_8:
        /*0008*/ 	.byte	0x03, 0x50
        /*000a*/ 	.short	0x0000


	//----- nvinfo : EIATTR_MAXREG_COUNT
	.align		4
        /*000c*/ 	.byte	0x03, 0x1b
        /*000e*/ 	.short	0x00ff


	//----- nvinfo : EIATTR_EXTERNS
	.align		4
        /*0010*/ 	.byte	0x04, 0x0f
        /*0012*/ 	.short	(.L_10 - .L_9)


	//   ....[0]....
	.align		4
.L_9:
        /*0014*/ 	.word	index@(vprintf)


	//----- nvinfo : EIATTR_MERCURY_ISA_VERSION
	.align		4
.L_10:
        /*0018*/ 	.byte	0x03, 0x5f
        /*001a*/ 	.short	0x0101


	//----- nvinfo : EIATTR_VRC_CTA_INIT_COUNT
	.align		4
        /*001c*/ 	.byte	0x02, 0x4a
	.zero		1
	.zero		1


	//----- nvinfo : EIATTR_SYSCALL_OFFSETS
	.align		4
        /*0020*/ 	.byte	0x04, 0x46
        /*0022*/ 	.short	(.L_12 - .L_11)


	//   ....[0]....
.L_11:
        /*0024*/ 	.word	0x00000080


	//----- nvinfo : EIATTR_EXIT_INSTR_OFFSETS
	.align		4
.L_12:
        /*0028*/ 	.byte	0x04, 0x1c
        /*002a*/ 	.short	(.L_14 - .L_13)


	//   ....[0]....
.L_13:
        /*002c*/ 	.word	0x00000090


	//----- nvinfo : EIATTR_SW_WAR
	.align		4
.L_14:
        /*0030*/ 	.byte	0x04, 0x36
        /*0032*/ 	.short	(.L_16 - .L_15)
.L_15:
        /*0034*/ 	.word	0x00000008
.L_16:


//--------------------- .nv.callgraph             --------------------------
	.section	.nv.callgraph,"",@"SHT_CUDA_CALLGRAPH"
	.align	4
	.sectionentsize	8
	.align		4
        /*0000*/ 	.word	0x00000000
	.align		4
        /*0004*/ 	.word	0xffffffff
	.align		4
        /*0008*/ 	.word	index@(_Z5hellov)
	.align		4
        /*000c*/ 	.word	index@(vprintf)
	.align		4
        /*0010*/ 	.word	0x00000000
	.align		4
        /*0014*/ 	.word	0xfffffffe
	.align		4
        /*0018*/ 	.word	0x00000000
	.align		4
        /*001c*/ 	.word	0xfffffffd
	.align		4
        /*0020*/ 	.word	0x00000000
	.align		4
        /*0024*/ 	.word	0xfffffffc


//--------------------- .nv.constant4             --------------------------
	.section	.nv.constant4,"a",@progbits
	.align	8
	.align		8
.nv.constant4:
        /*0000*/ 	.dword	vprintf
	.align		8
        /*0008*/ 	.dword	$str


//--------------------- .text._Z5hellov           --------------------------
	.section	.text._Z5hellov,"ax",@progbits
	.align	128
        .global         _Z5hellov
        .type           _Z5hellov,@function
        .size           _Z5hellov,(.L_x_2 - _Z5hellov)
        .other          _Z5hellov,@"STO_CUDA_ENTRY STV_DEFAULT"
_Z5hellov:
.text._Z5hellov:
[----:B------:R-:W0:Y:S01]  /*0000*/  LDC R1, c[0x0][0x37c] ;  /* 0x0000df00ff017b82 */ /* 0x000e220000000800 */
[----:B------:R-:W-:Y:S01]  /*0010*/  MOV R0, 0x0 ;  /* 0x0000000000007802 */ /* 0x000fe20000000f00 */
[----:B------:R-:W1:Y:S01]  /*0020*/  LDCU.64 UR4, c[0x4][0x8] ;  /* 0x01000100ff0477ac */ /* 0x000e620008000a00 */
[----:B------:R-:W-:-:S05]  /*0030*/  CS2R R6, SRZ ;  /* 0x0000000000067805 */ /* 0x000fca000001ff00 */
[----:B------:R2:W3:Y:S01]  /*0040*/  LDC.64 R2, c[0x4][R0] ;  /* 0x0100000000027b82 */ /* 0x0004e20000000a00 */
[----:B-1----:R-:W-:Y:S02]  /*0050*/  IMAD.U32 R4, RZ, RZ, UR4 ;  /* 0x00000004ff047e24 */ /* 0x002fe4000f8e00ff */
[----:B--2---:R-:W-:-:S07]  /*0060*/  IMAD.U32 R5, RZ, RZ, UR5 ;  /* 0x00000005ff057e24 */ /* 0x004fce000f8e00ff */
[----:B------:R-:W-:-:S07]  /*0070*/  LEPC R20, `(.L_x_0) ;  /* 0x000000001014794e */ /* 0x000fce0000000000 */
[----:B0--3--:R-:W-:Y:S05]  /*0080*/  CALL.ABS.NOINC R2 ;  /* 0x0000000002007343 */ /* 0x009fea0003c00000 */
.L_x_0:
[----:B------:R-:W-:Y:S05]  /*0090*/  EXIT ;  /* 0x000000000000794d */ /* 0x000fea0003800000 */
.L_x_1:
[----:B------:R-:W-:-:S00]  /*00a0*/  BRA `(.L_x_1) ;  /* 0xfffffffc00fc7947 */ /* 0x000fc0000383ffff */
[----:B------:R-:W-:-:S00]  /*00b0*/  NOP ;  /* 0x0000000000007918 */ /* 0x000fc00000000000 */
        /* <DEDUP_REMOVED lines=12> */
.L_x_2:


//--------------------- .nv.global.init           --------------------------
	.section	.nv.global.init,"aw",@progbits
.nv.global.init:
	.type		$str,@object
	.size		$str,(.L_0 - $str)
$str:
        /*0000*/ 	.byte	0x48, 0x65, 0x6c, 0x6c, 0x6f, 0x0a, 0x00
.L_0:


//--------------------- .nv.shared.reserved.0     --------------------------
	.section	.nv.shared.reserved.0,"aw",@nobits
	.weak		__nv_reservedSMEM_offset_0_alias
	.size		__nv_reservedSMEM_offset_0_alias, 0, 64
	.other		__nv_reservedSMEM_offset_0_alias,@"STO_CUDA_RESERVED_SHARED STV_DEFAULT"
__nv_reservedSMEM_offset_0_alias:
	.zero		0
	.zero		64


//--------------------- .nv.constant0._Z5hellov   --------------------------
	.section	.nv.constant0._Z5hellov,"a",@progbits
	.sectionflags	@""
	.align	4
.nv.constant0._Z5hellov:
	.zero		896


//--------------------- SYMBOLS --------------------------

	.type		.nv.reservedSmem.offset0,@object
	.size		.nv.reservedSmem.offset0,0x4
	.type		vprintf,@function
